//
// Generated by NVIDIA NVVM Compiler
//
// Compiler Build ID: CL-36424714
// Cuda compilation tools, release 13.0, V13.0.88
// Based on NVVM 20.0.0
//

.version 9.0
.target sm_100
.address_size 64

	// .globl	_Z17CUDA_SSSP_KERNEL1PiS_S_PbS_S_S0_

.visible .entry _Z17CUDA_SSSP_KERNEL1PiS_S_PbS_S_S0_(
	.param .u64 .ptr .align 1 _Z17CUDA_SSSP_KERNEL1PiS_S_PbS_S_S0__param_0,
	.param .u64 .ptr .align 1 _Z17CUDA_SSSP_KERNEL1PiS_S_PbS_S_S0__param_1,
	.param .u64 .ptr .align 1 _Z17CUDA_SSSP_KERNEL1PiS_S_PbS_S_S0__param_2,
	.param .u64 .ptr .align 1 _Z17CUDA_SSSP_KERNEL1PiS_S_PbS_S_S0__param_3,
	.param .u64 .ptr .align 1 _Z17CUDA_SSSP_KERNEL1PiS_S_PbS_S_S0__param_4,
	.param .u64 .ptr .align 1 _Z17CUDA_SSSP_KERNEL1PiS_S_PbS_S_S0__param_5,
	.param .u64 .ptr .align 1 _Z17CUDA_SSSP_KERNEL1PiS_S_PbS_S_S0__param_6
)
{
	.reg .pred 	%p<13>;
	.reg .b16 	%rs<4>;
	.reg .b32 	%r<61>;
	.reg .b64 	%rd<46>;

	ld.param.u64 	%rd14, [_Z17CUDA_SSSP_KERNEL1PiS_S_PbS_S_S0__param_0];
	ld.param.u64 	%rd17, [_Z17CUDA_SSSP_KERNEL1PiS_S_PbS_S_S0__param_1];
	ld.param.u64 	%rd18, [_Z17CUDA_SSSP_KERNEL1PiS_S_PbS_S_S0__param_2];
	ld.param.u64 	%rd15, [_Z17CUDA_SSSP_KERNEL1PiS_S_PbS_S_S0__param_3];
	ld.param.u64 	%rd19, [_Z17CUDA_SSSP_KERNEL1PiS_S_PbS_S_S0__param_4];
	ld.param.u64 	%rd20, [_Z17CUDA_SSSP_KERNEL1PiS_S_PbS_S_S0__param_5];
	ld.param.u64 	%rd16, [_Z17CUDA_SSSP_KERNEL1PiS_S_PbS_S_S0__param_6];
	cvta.to.global.u64 	%rd1, %rd18;
	cvta.to.global.u64 	%rd2, %rd19;
	cvta.to.global.u64 	%rd3, %rd20;
	cvta.to.global.u64 	%rd4, %rd17;
	mov.u32 	%r21, %tid.x;
	mov.u32 	%r22, %ctaid.x;
	mov.u32 	%r23, %ntid.x;
	mad.lo.s32 	%r1, %r22, %r23, %r21;
	setp.lt.s32 	%p1, %r1, 6;
	@%p1 bra 	$L__BB0_2;
	cvta.to.global.u64 	%rd21, %rd16;
	mov.b16 	%rs1, 0;
	st.global.u8 	[%rd21], %rs1;
$L__BB0_2:
	cvt.s64.s32 	%rd22, %r1;
	cvta.to.global.u64 	%rd23, %rd15;
	add.s64 	%rd5, %rd23, %rd22;
	ld.global.u8 	%rs2, [%rd5];
	setp.ne.s16 	%p2, %rs2, 1;
	@%p2 bra 	$L__BB0_20;
	mov.b16 	%rs3, 0;
	st.global.u8 	[%rd5], %rs3;
	bar.sync 	0;
	cvta.to.global.u64 	%rd24, %rd14;
	mul.wide.s32 	%rd25, %r1, 4;
	add.s64 	%rd26, %rd24, %rd25;
	ld.global.u32 	%r2, [%rd26];
	ld.global.u32 	%r3, [%rd26+4];
	setp.ge.s32 	%p3, %r2, %r3;
	@%p3 bra 	$L__BB0_20;
	add.s64 	%rd6, %rd2, %rd25;
	sub.s32 	%r24, %r3, %r2;
	and.b32  	%r4, %r24, 3;
	setp.eq.s32 	%p4, %r4, 0;
	mov.u32 	%r58, %r2;
	@%p4 bra 	$L__BB0_9;
	neg.s32 	%r56, %r4;
	mov.u32 	%r58, %r2;
$L__BB0_6:
	.pragma "nounroll";
	mul.wide.s32 	%rd28, %r58, 4;
	add.s64 	%rd29, %rd4, %rd28;
	ld.global.u32 	%r25, [%rd29];
	mul.wide.s32 	%rd30, %r25, 4;
	add.s64 	%rd7, %rd3, %rd30;
	ld.global.u32 	%r26, [%rd7];
	add.s64 	%rd31, %rd2, %rd30;
	ld.global.u32 	%r27, [%rd31];
	add.s64 	%rd32, %rd1, %rd30;
	ld.global.u32 	%r8, [%rd32];
	add.s32 	%r28, %r8, %r27;
	setp.le.s32 	%p5, %r26, %r28;
	@%p5 bra 	$L__BB0_8;
	ld.global.u32 	%r29, [%rd6];
	add.s32 	%r30, %r8, %r29;
	st.global.u32 	[%rd7], %r30;
$L__BB0_8:
	add.s32 	%r58, %r58, 1;
	add.s32 	%r56, %r56, 1;
	setp.ne.s32 	%p6, %r56, 0;
	@%p6 bra 	$L__BB0_6;
$L__BB0_9:
	sub.s32 	%r31, %r2, %r3;
	setp.gt.u32 	%p7, %r31, -4;
	@%p7 bra 	$L__BB0_20;
	sub.s32 	%r59, %r58, %r3;
	add.s64 	%rd8, %rd4, 8;
$L__BB0_11:
	mul.wide.s32 	%rd33, %r58, 4;
	add.s64 	%rd9, %rd8, %rd33;
	ld.global.u32 	%r32, [%rd9+-8];
	mul.wide.s32 	%rd34, %r32, 4;
	add.s64 	%rd10, %rd3, %rd34;
	ld.global.u32 	%r33, [%rd10];
	add.s64 	%rd35, %rd2, %rd34;
	ld.global.u32 	%r34, [%rd35];
	add.s64 	%rd36, %rd1, %rd34;
	ld.global.u32 	%r15, [%rd36];
	add.s32 	%r35, %r15, %r34;
	setp.le.s32 	%p8, %r33, %r35;
	@%p8 bra 	$L__BB0_13;
	ld.global.u32 	%r36, [%rd6];
	add.s32 	%r37, %r15, %r36;
	st.global.u32 	[%rd10], %r37;
$L__BB0_13:
	ld.global.u32 	%r38, [%rd9+-4];
	mul.wide.s32 	%rd37, %r38, 4;
	add.s64 	%rd11, %rd3, %rd37;
	ld.global.u32 	%r39, [%rd11];
	add.s64 	%rd38, %rd2, %rd37;
	ld.global.u32 	%r40, [%rd38];
	add.s64 	%rd39, %rd1, %rd37;
	ld.global.u32 	%r16, [%rd39];
	add.s32 	%r41, %r16, %r40;
	setp.le.s32 	%p9, %r39, %r41;
	@%p9 bra 	$L__BB0_15;
	ld.global.u32 	%r42, [%rd6];
	add.s32 	%r43, %r16, %r42;
	st.global.u32 	[%rd11], %r43;
$L__BB0_15:
	ld.global.u32 	%r44, [%rd9];
	mul.wide.s32 	%rd40, %r44, 4;
	add.s64 	%rd12, %rd3, %rd40;
	ld.global.u32 	%r45, [%rd12];
	add.s64 	%rd41, %rd2, %rd40;
	ld.global.u32 	%r46, [%rd41];
	add.s64 	%rd42, %rd1, %rd40;
	ld.global.u32 	%r17, [%rd42];
	add.s32 	%r47, %r17, %r46;
	setp.le.s32 	%p10, %r45, %r47;
	@%p10 bra 	$L__BB0_17;
	ld.global.u32 	%r48, [%rd6];
	add.s32 	%r49, %r17, %r48;
	st.global.u32 	[%rd12], %r49;
$L__BB0_17:
	ld.global.u32 	%r50, [%rd9+4];
	mul.wide.s32 	%rd43, %r50, 4;
	add.s64 	%rd13, %rd3, %rd43;
	ld.global.u32 	%r51, [%rd13];
	add.s64 	%rd44, %rd2, %rd43;
	ld.global.u32 	%r52, [%rd44];
	add.s64 	%rd45, %rd1, %rd43;
	ld.global.u32 	%r18, [%rd45];
	add.s32 	%r53, %r18, %r52;
	setp.le.s32 	%p11, %r51, %r53;
	@%p11 bra 	$L__BB0_19;
	ld.global.u32 	%r54, [%rd6];
	add.s32 	%r55, %r18, %r54;
	st.global.u32 	[%rd13], %r55;
$L__BB0_19:
	add.s32 	%r58, %r58, 4;
	add.s32 	%r59, %r59, 4;
	setp.ne.s32 	%p12, %r59, 0;
	@%p12 bra 	$L__BB0_11;
$L__BB0_20:
	ret;

}
	// .globl	_Z17CUDA_SSSP_KERNEL2PiS_S_PbS_S_S0_
.visible .entry _Z17CUDA_SSSP_KERNEL2PiS_S_PbS_S_S0_(
	.param .u64 .ptr .align 1 _Z17CUDA_SSSP_KERNEL2PiS_S_PbS_S_S0__param_0,
	.param .u64 .ptr .align 1 _Z17CUDA_SSSP_KERNEL2PiS_S_PbS_S_S0__param_1,
	.param .u64 .ptr .align 1 _Z17CUDA_SSSP_KERNEL2PiS_S_PbS_S_S0__param_2,
	.param .u64 .ptr .align 1 _Z17CUDA_SSSP_KERNEL2PiS_S_PbS_S_S0__param_3,
	.param .u64 .ptr .align 1 _Z17CUDA_SSSP_KERNEL2PiS_S_PbS_S_S0__param_4,
	.param .u64 .ptr .align 1 _Z17CUDA_SSSP_KERNEL2PiS_S_PbS_S_S0__param_5,
	.param .u64 .ptr .align 1 _Z17CUDA_SSSP_KERNEL2PiS_S_PbS_S_S0__param_6
)
{
	.reg .pred 	%p<3>;
	.reg .b16 	%rs<4>;
	.reg .b32 	%r<10>;
	.reg .b64 	%rd<14>;

	ld.param.u64 	%rd4, [_Z17CUDA_SSSP_KERNEL2PiS_S_PbS_S_S0__param_3];
	ld.param.u64 	%rd5, [_Z17CUDA_SSSP_KERNEL2PiS_S_PbS_S_S0__param_4];
	ld.param.u64 	%rd6, [_Z17CUDA_SSSP_KERNEL2PiS_S_PbS_S_S0__param_5];
	ld.param.u64 	%rd7, [_Z17CUDA_SSSP_KERNEL2PiS_S_PbS_S_S0__param_6];
	cvta.to.global.u64 	%rd1, %rd7;
	mov.u32 	%r6, %tid.x;
	mov.u32 	%r7, %ctaid.x;
	mov.u32 	%r8, %ntid.x;
	mad.lo.s32 	%r1, %r7, %r8, %r6;
	setp.lt.s32 	%p1, %r1, 6;
	@%p1 bra 	$L__BB1_2;
	mov.b16 	%rs1, 0;
	st.global.u8 	[%rd1], %rs1;
$L__BB1_2:
	cvta.to.global.u64 	%rd8, %rd5;
	mul.wide.s32 	%rd9, %r1, 4;
	add.s64 	%rd2, %rd8, %rd9;
	ld.global.u32 	%r9, [%rd2];
	cvta.to.global.u64 	%rd10, %rd6;
	add.s64 	%rd3, %rd10, %rd9;
	ld.global.u32 	%r3, [%rd3];
	setp.le.s32 	%p2, %r9, %r3;
	@%p2 bra 	$L__BB1_4;
	cvt.s64.s32 	%rd11, %r1;
	st.global.u32 	[%rd2], %r3;
	cvta.to.global.u64 	%rd12, %rd4;
	add.s64 	%rd13, %rd12, %rd11;
	mov.b16 	%rs2, 1;
	st.global.u8 	[%rd13], %rs2;
	mov.b16 	%rs3, 0;
	st.global.u8 	[%rd1], %rs3;
	ld.global.u32 	%r9, [%rd2];
$L__BB1_4:
	st.global.u32 	[%rd3], %r9;
	ret;

}


// ===== COMPILED SASS (sm_100) =====

	.target	sm_100

	.elftype	@"ET_EXEC"


//--------------------- .note.nv.tkinfo           --------------------------
	.section	.note.nv.tkinfo,"",@"SHT_NOTE"
	.sectionflags	@"SHF_NOTE_NV_TKINFO"
	.tkinfo
        /*0018*/ 	.word	0x00000002
        /*0030*/ 	.string	""
        /*0030*/ 	.string	"ptxas"
        /*0030*/ 	.string	"Cuda compilation tools, release 13.0, V13.0.88"
        /*0030*/ 	.string	"Build cuda_13.0.r13.0/compiler.36424714_0"
        /*0030*/ 	.string	"-arch sm_100 -m 64 "



//--------------------- .note.nv.cuinfo           --------------------------
	.section	.note.nv.cuinfo,"",@"SHT_NOTE"
	.sectionflags	@"SHF_NOTE_NV_CUINFO"
        /*0018*/ 	.short	0x0002
        /*001a*/ 	.short	0x0064
        /*001c*/ 	.short	0x0082
	.zero		2


//--------------------- .nv.info                  --------------------------
	.section	.nv.info,"",@"SHT_CUDA_INFO"
	.align	4


	//----- nvinfo : EIATTR_REGCOUNT
	.align		4
        /*0000*/ 	.byte	0x04, 0x2f
        /*0002*/ 	.short	(.L_1 - .L_0)
	.align		4
.L_0:
        /*0004*/ 	.word	index@(_Z17CUDA_SSSP_KERNEL1PiS_S_PbS_S_S0_)
        /*0008*/ 	.word	0x0000001c


	//----- nvinfo : EIATTR_FRAME_SIZE
	.align		4
.L_1:
        /*000c*/ 	.byte	0x04, 0x11
        /*000e*/ 	.short	(.L_3 - .L_2)
	.align		4
.L_2:
        /*0010*/ 	.word	index@(_Z17CUDA_SSSP_KERNEL1PiS_S_PbS_S_S0_)
        /*0014*/ 	.word	0x00000000


	//----- nvinfo : EIATTR_REGCOUNT
	.align		4
.L_3:
        /*0018*/ 	.byte	0x04, 0x2f
        /*001a*/ 	.short	(.L_5 - .L_4)
	.align		4
.L_4:
        /*001c*/ 	.word	index@(_Z17CUDA_SSSP_KERNEL2PiS_S_PbS_S_S0_)
        /*0020*/ 	.word	0x00000010


	//----- nvinfo : EIATTR_FRAME_SIZE
	.align		4
.L_5:
        /*0024*/ 	.byte	0x04, 0x11
        /*0026*/ 	.short	(.L_7 - .L_6)
	.align		4
.L_6:
        /*0028*/ 	.word	index@(_Z17CUDA_SSSP_KERNEL2PiS_S_PbS_S_S0_)
        /*002c*/ 	.word	0x00000000


	//----- nvinfo : EIATTR_MIN_STACK_SIZE
	.align		4
.L_7:
        /*0030*/ 	.byte	0x04, 0x12
        /*0032*/ 	.short	(.L_9 - .L_8)
	.align		4
.L_8:
        /*0034*/ 	.word	index@(_Z17CUDA_SSSP_KERNEL2PiS_S_PbS_S_S0_)
        /*0038*/ 	.word	0x00000000


	//----- nvinfo : EIATTR_MIN_STACK_SIZE
	.align		4
.L_9:
        /*003c*/ 	.byte	0x04, 0x12
        /*003e*/ 	.short	(.L_11 - .L_10)
	.align		4
.L_10:
        /*0040*/ 	.word	index@(_Z17CUDA_SSSP_KERNEL1PiS_S_PbS_S_S0_)
        /*0044*/ 	.word	0x00000000
.L_11:


//--------------------- .nv.compat                --------------------------
	.section	.nv.compat,"",@"SHT_CUDA_COMPAT_INFO"
	.align	4
        /*0000*/ 	.byte	0x02, 0x09, 0x00, 0x00, 0x02, 0x02, 0x01, 0x00, 0x02, 0x05, 0x05, 0x00, 0x03, 0x07, 0x01, 0x01
        /*0010*/ 	.byte	0x02, 0x03, 0x00, 0x00, 0x02, 0x06, 0x01, 0x00, 0x04, 0x0b, 0x08, 0x00, 0x09, 0x00, 0x00, 0x00
        /*0020*/ 	.byte	0x00, 0x00, 0x00, 0x00


//--------------------- .nv.info._Z17CUDA_SSSP_KERNEL2PiS_S_PbS_S_S0_ --------------------------
	.section	.nv.info._Z17CUDA_SSSP_KERNEL2PiS_S_PbS_S_S0_,"",@"SHT_CUDA_INFO"
	.sectionflags	@""
	.align	4


	//----- nvinfo : EIATTR_CUDA_API_VERSION
	.align		4
        /*0000*/ 	.byte	0x04, 0x37
        /*0002*/ 	.short	(.L_13 - .L_12)
.L_12:
        /*0004*/ 	.word	0x00000082


	//----- nvinfo : EIATTR_KPARAM_INFO
	.align		4
.L_13:
        /*0008*/ 	.byte	0x04, 0x17
        /*000a*/ 	.short	(.L_15 - .L_14)
.L_14:
        /*000c*/ 	.word	0x00000000
        /*0010*/ 	.short	0x0006
        /*0012*/ 	.short	0x0030
        /*0014*/ 	.byte	0x00, 0xf5, 0x21, 0x00


	//----- nvinfo : EIATTR_KPARAM_INFO
	.align		4
.L_15:
        /*0018*/ 	.byte	0x04, 0x17
        /*001a*/ 	.short	(.L_17 - .L_16)
.L_16:
        /*001c*/ 	.word	0x00000000
        /*0020*/ 	.short	0x0005
        /*0022*/ 	.short	0x0028
        /*0024*/ 	.byte	0x00, 0xf5, 0x21, 0x00


	//----- nvinfo : EIATTR_KPARAM_INFO
	.align		4
.L_17:
        /*0028*/ 	.byte	0x04, 0x17
        /*002a*/ 	.short	(.L_19 - .L_18)
.L_18:
        /*002c*/ 	.word	0x00000000
        /*0030*/ 	.short	0x0004
        /*0032*/ 	.short	0x0020
        /*0034*/ 	.byte	0x00, 0xf5, 0x21, 0x00


	//----- nvinfo : EIATTR_KPARAM_INFO
	.align		4
.L_19:
        /*0038*/ 	.byte	0x04, 0x17
        /*003a*/ 	.short	(.L_21 - .L_20)
.L_20:
        /*003c*/ 	.word	0x00000000
        /*0040*/ 	.short	0x0003
        /*0042*/ 	.short	0x0018
        /*0044*/ 	.byte	0x00, 0xf5, 0x21, 0x00


	//----- nvinfo : EIATTR_KPARAM_INFO
	.align		4
.L_21:
        /*0048*/ 	.byte	0x04, 0x17
        /*004a*/ 	.short	(.L_23 - .L_22)
.L_22:
        /*004c*/ 	.word	0x00000000
        /*0050*/ 	.short	0x0002
        /*0052*/ 	.short	0x0010
        /*0054*/ 	.byte	0x00, 0xf5, 0x21, 0x00


	//----- nvinfo : EIATTR_KPARAM_INFO
	.align		4
.L_23:
        /*0058*/ 	.byte	0x04, 0x17
        /*005a*/ 	.short	(.L_25 - .L_24)
.L_24:
        /*005c*/ 	.word	0x00000000
        /*0060*/ 	.short	0x0001
        /*0062*/ 	.short	0x0008
        /*0064*/ 	.byte	0x00, 0xf5, 0x21, 0x00


	//----- nvinfo : EIATTR_KPARAM_INFO
	.align		4
.L_25:
        /*0068*/ 	.byte	0x04, 0x17
        /*006a*/ 	.short	(.L_27 - .L_26)
.L_26:
        /*006c*/ 	.word	0x00000000
        /*0070*/ 	.short	0x0000
        /*0072*/ 	.short	0x0000
        /*0074*/ 	.byte	0x00, 0xf5, 0x21, 0x00


	//----- nvinfo : EIATTR_SPARSE_MMA_MASK
	.align		4
.L_27:
        /*0078*/ 	.byte	0x03, 0x50
        /*007a*/ 	.short	0x0000


	//----- nvinfo : EIATTR_MAXREG_COUNT
	.align		4
        /*007c*/ 	.byte	0x03, 0x1b
        /*007e*/ 	.short	0x00ff


	//----- nvinfo : EIATTR_MERCURY_ISA_VERSION
	.align		4
        /*0080*/ 	.byte	0x03, 0x5f
        /*0082*/ 	.short	0x0101


	//----- nvinfo : EIATTR_VRC_CTA_INIT_COUNT
	.align		4
        /*0084*/ 	.byte	0x02, 0x4a
	.zero		1
	.zero		1


	//----- nvinfo : EIATTR_EXIT_INSTR_OFFSETS
	.align		4
        /*0088*/ 	.byte	0x04, 0x1c
        /*008a*/ 	.short	(.L_29 - .L_28)


	//   ....[0]....
.L_28:
        /*008c*/ 	.word	0x000001d0


	//----- nvinfo : EIATTR_CRS_STACK_SIZE
	.align		4
.L_29:
        /*0090*/ 	.byte	0x04, 0x1e
        /*0092*/ 	.short	(.L_31 - .L_30)
.L_30:
        /*0094*/ 	.word	0x00000000


	//----- nvinfo : EIATTR_CBANK_PARAM_SIZE
	.align		4
.L_31:
        /*0098*/ 	.byte	0x03, 0x19
        /*009a*/ 	.short	0x0038


	//----- nvinfo : EIATTR_PARAM_CBANK
	.align		4
        /*009c*/ 	.byte	0x04, 0x0a
        /*009e*/ 	.short	(.L_33 - .L_32)
	.align		4
.L_32:
        /*00a0*/ 	.word	index@(.nv.constant0._Z17CUDA_SSSP_KERNEL2PiS_S_PbS_S_S0_)
        /*00a4*/ 	.short	0x0380
        /*00a6*/ 	.short	0x0038


	//----- nvinfo : EIATTR_SW_WAR
	.align		4
.L_33:
        /*00a8*/ 	.byte	0x04, 0x36
        /*00aa*/ 	.short	(.L_35 - .L_34)
.L_34:
        /*00ac*/ 	.word	0x00000008
.L_35:


//--------------------- .nv.info._Z17CUDA_SSSP_KERNEL1PiS_S_PbS_S_S0_ --------------------------
	.section	.nv.info._Z17CUDA_SSSP_KERNEL1PiS_S_PbS_S_S0_,"",@"SHT_CUDA_INFO"
	.sectionflags	@""
	.align	4


	//----- nvinfo : EIATTR_CUDA_API_VERSION
	.align		4
        /*0000*/ 	.byte	0x04, 0x37
        /*0002*/ 	.short	(.L_37 - .L_36)
.L_36:
        /*0004*/ 	.word	0x00000082


	//----- nvinfo : EIATTR_KPARAM_INFO
	.align		4
.L_37:
        /*0008*/ 	.byte	0x04, 0x17
        /*000a*/ 	.short	(.L_39 - .L_38)
.L_38:
        /*000c*/ 	.word	0x00000000
        /*0010*/ 	.short	0x0006
        /*0012*/ 	.short	0x0030
        /*0014*/ 	.byte	0x00, 0xf5, 0x21, 0x00


	//----- nvinfo : EIATTR_KPARAM_INFO
	.align		4
.L_39:
        /*0018*/ 	.byte	0x04, 0x17
        /*001a*/ 	.short	(.L_41 - .L_40)
.L_40:
        /*001c*/ 	.word	0x00000000
        /*0020*/ 	.short	0x0005
        /*0022*/ 	.short	0x0028
        /*0024*/ 	.byte	0x00, 0xf5, 0x21, 0x00


	//----- nvinfo : EIATTR_KPARAM_INFO
	.align		4
.L_41:
        /*0028*/ 	.byte	0x04, 0x17
        /*002a*/ 	.short	(.L_43 - .L_42)
.L_42:
        /*002c*/ 	.word	0x00000000
        /*0030*/ 	.short	0x0004
        /*0032*/ 	.short	0x0020
        /*0034*/ 	.byte	0x00, 0xf5, 0x21, 0x00


	//----- nvinfo : EIATTR_KPARAM_INFO
	.align		4
.L_43:
        /*0038*/ 	.byte	0x04, 0x17
        /*003a*/ 	.short	(.L_45 - .L_44)
.L_44:
        /*003c*/ 	.word	0x00000000
        /*0040*/ 	.short	0x0003
        /*0042*/ 	.short	0x0018
        /*0044*/ 	.byte	0x00, 0xf5, 0x21, 0x00


	//----- nvinfo : EIATTR_KPARAM_INFO
	.align		4
.L_45:
        /*0048*/ 	.byte	0x04, 0x17
        /*004a*/ 	.short	(.L_47 - .L_46)
.L_46:
        /*004c*/ 	.word	0x00000000
        /*0050*/ 	.short	0x0002
        /*0052*/ 	.short	0x0010
        /*0054*/ 	.byte	0x00, 0xf5, 0x21, 0x00


	//----- nvinfo : EIATTR_KPARAM_INFO
	.align		4
.L_47:
        /*0058*/ 	.byte	0x04, 0x17
        /*005a*/ 	.short	(.L_49 - .L_48)
.L_48:
        /*005c*/ 	.word	0x00000000
        /*0060*/ 	.short	0x0001
        /*0062*/ 	.short	0x0008
        /*0064*/ 	.byte	0x00, 0xf5, 0x21, 0x00


	//----- nvinfo : EIATTR_KPARAM_INFO
	.align		4
.L_49:
        /*0068*/ 	.byte	0x04, 0x17
        /*006a*/ 	.short	(.L_51 - .L_50)
.L_50:
        /*006c*/ 	.word	0x00000000
        /*0070*/ 	.short	0x0000
        /*0072*/ 	.short	0x0000
        /*0074*/ 	.byte	0x00, 0xf5, 0x21, 0x00


	//----- nvinfo : EIATTR_SPARSE_MMA_MASK
	.align		4
.L_51:
        /*0078*/ 	.byte	0x03, 0x50
        /*007a*/ 	.short	0x0000


	//----- nvinfo : EIATTR_MAXREG_COUNT
	.align		4
        /*007c*/ 	.byte	0x03, 0x1b
        /*007e*/ 	.short	0x00ff


	//----- nvinfo : EIATTR_NUM_BARRIERS
	.align		4
        /*0080*/ 	.byte	0x02, 0x4c
        /*0082*/ 	.byte	0x01
	.zero		1


	//----- nvinfo : EIATTR_MERCURY_ISA_VERSION
	.align		4
        /*0084*/ 	.byte	0x03, 0x5f
        /*0086*/ 	.short	0x0101


	//----- nvinfo : EIATTR_VRC_CTA_INIT_COUNT
	.align		4
        /*0088*/ 	.byte	0x02, 0x4a
	.zero		1
	.zero		1


	//----- nvinfo : EIATTR_EXIT_INSTR_OFFSETS
	.align		4
        /*008c*/ 	.byte	0x04, 0x1c
        /*008e*/ 	.short	(.L_53 - .L_52)


	//   ....[0]....
.L_52:
        /*0090*/ 	.word	0x000000e0


	//   ....[1]....
        /*0094*/ 	.word	0x00000160


	//   ....[2]....
        /*0098*/ 	.word	0x00000360


	//   ....[3]....
        /*009c*/ 	.word	0x00000750


	//----- nvinfo : EIATTR_CRS_STACK_SIZE
	.align		4
.L_53:
        /*00a0*/ 	.byte	0x04, 0x1e
        /*00a2*/ 	.short	(.L_55 - .L_54)
.L_54:
        /*00a4*/ 	.word	0x00000000


	//----- nvinfo : EIATTR_CBANK_PARAM_SIZE
	.align		4
.L_55:
        /*00a8*/ 	.byte	0x03, 0x19
        /*00aa*/ 	.short	0x0038


	//----- nvinfo : EIATTR_PARAM_CBANK
	.align		4
        /*00ac*/ 	.byte	0x04, 0x0a
        /*00ae*/ 	.short	(.L_57 - .L_56)
	.align		4
.L_56:
        /*00b0*/ 	.word	index@(.nv.constant0._Z17CUDA_SSSP_KERNEL1PiS_S_PbS_S_S0_)
        /*00b4*/ 	.short	0x0380
        /*00b6*/ 	.short	0x0038


	//----- nvinfo : EIATTR_SW_WAR
	.align		4
.L_57:
        /*00b8*/ 	.byte	0x04, 0x36
        /*00ba*/ 	.short	(.L_59 - .L_58)
.L_58:
        /*00bc*/ 	.word	0x00000008
.L_59:


//--------------------- .nv.callgraph             --------------------------
	.section	.nv.callgraph,"",@"SHT_CUDA_CALLGRAPH"
	.align	4
	.sectionentsize	8
	.align		4
        /*0000*/ 	.word	0x00000000
	.align		4
        /*0004*/ 	.word	0xffffffff
	.align		4
        /*0008*/ 	.word	0x00000000
	.align		4
        /*000c*/ 	.word	0xfffffffe
	.align		4
        /*0010*/ 	.word	0x00000000
	.align		4
        /*0014*/ 	.word	0xfffffffd
	.align		4
        /*0018*/ 	.word	0x00000000
	.align		4
        /*001c*/ 	.word	0xfffffffc


//--------------------- .text._Z17CUDA_SSSP_KERNEL2PiS_S_PbS_S_S0_ --------------------------
	.section	.text._Z17CUDA_SSSP_KERNEL2PiS_S_PbS_S_S0_,"ax",@progbits
	.align	128
        .global         _Z17CUDA_SSSP_KERNEL2PiS_S_PbS_S_S0_
        .type           _Z17CUDA_SSSP_KERNEL2PiS_S_PbS_S_S0_,@function
        .size           _Z17CUDA_SSSP_KERNEL2PiS_S_PbS_S_S0_,(.L_x_8 - _Z17CUDA_SSSP_KERNEL2PiS_S_PbS_S_S0_)
        .other          _Z17CUDA_SSSP_KERNEL2PiS_S_PbS_S_S0_,@"STO_CUDA_ENTRY STV_DEFAULT"
_Z17CUDA_SSSP_KERNEL2PiS_S_PbS_S_S0_:
.text._Z17CUDA_SSSP_KERNEL2PiS_S_PbS_S_S0_:
[----:B------:R-:W-:Y:S01]  /*0000*/  LDC R1, c[0x0][0x37c] ;  /* 0x0000df00ff017b82 */ /* 0x000fe20000000800 */
[----:B------:R-:W0:Y:S07]  /*0010*/  S2R R11, SR_TID.X ;  /* 0x00000000000b7919 */ /* 0x000e2e0000002100 */
[----:B------:R-:W0:Y:S08]  /*0020*/  S2UR UR4, SR_CTAID.X ;  /* 0x00000000000479c3 */ /* 0x000e300000002500 */
[----:B------:R-:W0:Y:S08]  /*0030*/  LDC R0, c[0x0][0x360] ;  /* 0x0000d800ff007b82 */ /* 0x000e300000000800 */
[----:B------:R-:W1:Y:S08]  /*0040*/  LDC.64 R4, c[0x0][0x3a0] ;  /* 0x0000e800ff047b82 */ /* 0x000e700000000a00 */
[----:B------:R-:W2:Y:S01]  /*0050*/  LDC.64 R6, c[0x0][0x3a8] ;  /* 0x0000ea00ff067b82 */ /* 0x000ea20000000a00 */
[----:B0-----:R-:W-:Y:S01]  /*0060*/  IMAD R11, R0, UR4, R11 ;  /* 0x00000004000b7c24 */ /* 0x001fe2000f8e020b */
[----:B------:R-:W0:Y:S04]  /*0070*/  LDCU.64 UR4, c[0x0][0x358] ;  /* 0x00006b00ff0477ac */ /* 0x000e280008000a00 */
[C---:B------:R-:W-:Y:S01]  /*0080*/  ISETP.GE.AND P0, PT, R11.reuse, 0x6, PT ;  /* 0x000000060b00780c */ /* 0x040fe20003f06270 */
[----:B-1----:R-:W-:-:S04]  /*0090*/  IMAD.WIDE R4, R11, 0x4, R4 ;  /* 0x000000040b047825 */ /* 0x002fc800078e0204 */
[----:B--2---:R-:W-:-:S08]  /*00a0*/  IMAD.WIDE R6, R11, 0x4, R6 ;  /* 0x000000040b067825 */ /* 0x004fd000078e0206 */
[----:B------:R-:W0:Y:S02]  /*00b0*/  @P0 LDC.64 R2, c[0x0][0x3b0] ;  /* 0x0000ec00ff020b82 */ /* 0x000e240000000a00 */
[----:B0-----:R0:W-:Y:S04]  /*00c0*/  @P0 STG.E.U8 desc[UR4][R2.64], RZ ;  /* 0x000000ff02000986 */ /* 0x0011e8000c101104 */
[----:B------:R-:W2:Y:S04]  /*00d0*/  LDG.E R0, desc[UR4][R4.64] ;  /* 0x0000000404007981 */ /* 0x000ea8000c1e1900 */
[----:B------:R-:W2:Y:S01]  /*00e0*/  LDG.E R13, desc[UR4][R6.64] ;  /* 0x00000004060d7981 */ /* 0x000ea2000c1e1900 */
[----:B------:R-:W-:Y:S01]  /*00f0*/  BSSY.RECONVERGENT B0, `(.L_x_0) ;  /* 0x000000c000007945 */ /* 0x000fe20003800200 */
[----:B--2---:R-:W-:-:S13]  /*0100*/  ISETP.GT.AND P0, PT, R0, R13, PT ;  /* 0x0000000d0000720c */ /* 0x004fda0003f04270 */
[----:B0-----:R-:W-:Y:S05]  /*0110*/  @!P0 BRA `(.L_x_1) ;  /* 0x0000000000248947 */ /* 0x001fea0003800000 */
[----:B------:R-:W0:Y:S01]  /*0120*/  LDCU.64 UR6, c[0x0][0x398] ;  /* 0x00007300ff0677ac */ /* 0x000e220008000a00 */
[----:B------:R-:W1:Y:S01]  /*0130*/  LDC.64 R8, c[0x0][0x3b0] ;  /* 0x0000ec00ff087b82 */ /* 0x000e620000000a00 */
[----:B------:R-:W-:Y:S01]  /*0140*/  HFMA2 R10, -RZ, RZ, 0, 5.9604644775390625e-08 ;  /* 0x00000001ff0a7431 */ /* 0x000fe200000001ff */
[----:B------:R2:W-:Y:S01]  /*0150*/  STG.E desc[UR4][R4.64], R13 ;  /* 0x0000000d04007986 */ /* 0x0005e2000c101904 */
[----:B0-----:R-:W-:-:S04]  /*0160*/  IADD3 R2, P0, PT, R11, UR6, RZ ;  /* 0x000000060b027c10 */ /* 0x001fc8000ff1e0ff */
[----:B------:R-:W-:-:S05]  /*0170*/  LEA.HI.X.SX32 R3, R11, UR7, 0x1, P0 ;  /* 0x000000070b037c11 */ /* 0x000fca00080f0eff */
[----:B------:R2:W-:Y:S04]  /*0180*/  STG.E.U8 desc[UR4][R2.64], R10 ;  /* 0x0000000a02007986 */ /* 0x0005e8000c101104 */
[----:B-1----:R2:W-:Y:S04]  /*0190*/  STG.E.U8 desc[UR4][R8.64], RZ ;  /* 0x000000ff08007986 */ /* 0x0025e8000c101104 */
[----:B------:R2:W5:Y:S02]  /*01a0*/  LDG.E R0, desc[UR4][R4.64] ;  /* 0x0000000404007981 */ /* 0x000564000c1e1900 */
.L_x_1:
[----:B------:R-:W-:Y:S05]  /*01b0*/  BSYNC.RECONVERGENT B0 ;  /* 0x0000000000007941 */ /* 0x000fea0003800200 */
.L_x_0:
[----:B-----5:R-:W-:Y:S01]  /*01c0*/  STG.E desc[UR4][R6.64], R0 ;  /* 0x0000000006007986 */ /* 0x020fe2000c101904 */
[----:B------:R-:W-:Y:S05]  /*01d0*/  EXIT ;  /* 0x000000000000794d */ /* 0x000fea0003800000 */
.L_x_2:
[----:B------:R-:W-:-:S00]  /*01e0*/  BRA `(.L_x_2) ;  /* 0xfffffffc00fc7947 */ /* 0x000fc0000383ffff */
[----:B------:R-:W-:-:S00]  /*01f0*/  NOP ;  /* 0x0000000000007918 */ /* 0x000fc00000000000 */
        /* <DEDUP_REMOVED lines=8> */
.L_x_8:


//--------------------- .text._Z17CUDA_SSSP_KERNEL1PiS_S_PbS_S_S0_ --------------------------
	.section	.text._Z17CUDA_SSSP_KERNEL1PiS_S_PbS_S_S0_,"ax",@progbits
	.align	128
        .global         _Z17CUDA_SSSP_KERNEL1PiS_S_PbS_S_S0_
        .type           _Z17CUDA_SSSP_KERNEL1PiS_S_PbS_S_S0_,@function
        .size           _Z17CUDA_SSSP_KERNEL1PiS_S_PbS_S_S0_,(.L_x_9 - _Z17CUDA_SSSP_KERNEL1PiS_S_PbS_S_S0_)
        .other          _Z17CUDA_SSSP_KERNEL1PiS_S_PbS_S_S0_,@"STO_CUDA_ENTRY STV_DEFAULT"
_Z17CUDA_SSSP_KERNEL1PiS_S_PbS_S_S0_:
.text._Z17CUDA_SSSP_KERNEL1PiS_S_PbS_S_S0_:
[----:B------:R-:W-:Y:S01]  /*0000*/  LDC R1, c[0x0][0x37c] ;  /* 0x0000df00ff017b82 */ /* 0x000fe20000000800 */
[----:B------:R-:W0:Y:S07]  /*0010*/  S2R R9, SR_TID.X ;  /* 0x0000000000097919 */ /* 0x000e2e0000002100 */
[----:B------:R-:W0:Y:S01]  /*0020*/  S2UR UR4, SR_CTAID.X ;  /* 0x00000000000479c3 */ /* 0x000e220000002500 */
[----:B------:R-:W1:Y:S07]  /*0030*/  LDCU.64 UR6, c[0x0][0x358] ;  /* 0x00006b00ff0677ac */ /* 0x000e6e0008000a00 */
[----:B------:R-:W0:Y:S02]  /*0040*/  LDC R0, c[0x0][0x360] ;  /* 0x0000d800ff007b82 */ /* 0x000e240000000800 */
[----:B0-----:R-:W-:Y:S01]  /*0050*/  IMAD R9, R0, UR4, R9 ;  /* 0x0000000400097c24 */ /* 0x001fe2000f8e0209 */
[----:B------:R-:W0:Y:S04]  /*0060*/  LDCU.64 UR4, c[0x0][0x398] ;  /* 0x00007300ff0477ac */ /* 0x000e280008000a00 */
[----:B------:R-:W-:-:S13]  /*0070*/  ISETP.GE.AND P0, PT, R9, 0x6, PT ;  /* 0x000000060900780c */ /* 0x000fda0003f06270 */
[----:B------:R-:W1:Y:S01]  /*0080*/  @P0 LDC.64 R2, c[0x0][0x3b0] ;  /* 0x0000ec00ff020b82 */ /* 0x000e620000000a00 */
[----:B0-----:R-:W-:-:S04]  /*0090*/  IADD3 R6, P1, PT, R9, UR4, RZ ;  /* 0x0000000409067c10 */ /* 0x001fc8000ff3e0ff */
[----:B------:R-:W-:Y:S01]  /*00a0*/  LEA.HI.X.SX32 R7, R9, UR5, 0x1, P1 ;  /* 0x0000000509077c11 */ /* 0x000fe200088f0eff */
[----:B-1----:R0:W-:Y:S04]  /*00b0*/  @P0 STG.E.U8 desc[UR6][R2.64], RZ ;  /* 0x000000ff02000986 */ /* 0x0021e8000c101106 */
[----:B------:R-:W2:Y:S02]  /*00c0*/  LDG.E.U8 R0, desc[UR6][R6.64] ;  /* 0x0000000606007981 */ /* 0x000ea4000c1e1100 */
[----:B--2---:R-:W-:-:S13]  /*00d0*/  ISETP.NE.AND P0, PT, R0, 0x1, PT ;  /* 0x000000010000780c */ /* 0x004fda0003f05270 */
[----:B0-----:R-:W-:Y:S05]  /*00e0*/  @P0 EXIT ;  /* 0x000000000000094d */ /* 0x001fea0003800000 */
[----:B------:R-:W0:Y:S01]  /*00f0*/  LDC.64 R2, c[0x0][0x380] ;  /* 0x0000e000ff027b82 */ /* 0x000e220000000a00 */
[----:B------:R1:W-:Y:S01]  /*0100*/  STG.E.U8 desc[UR6][R6.64], RZ ;  /* 0x000000ff06007986 */ /* 0x0003e2000c101106 */
[----:B0-----:R-:W-:-:S06]  /*0110*/  IMAD.WIDE R2, R9, 0x4, R2 ;  /* 0x0000000409027825 */ /* 0x001fcc00078e0202 */
[----:B------:R-:W-:Y:S06]  /*0120*/  BAR.SYNC.DEFER_BLOCKING 0x0 ;  /* 0x0000000000007b1d */ /* 0x000fec0000010000 */
[----:B------:R-:W2:Y:S04]  /*0130*/  LDG.E R0, desc[UR6][R2.64] ;  /* 0x0000000602007981 */ /* 0x000ea8000c1e1900 */
[----:B------:R-:W2:Y:S02]  /*0140*/  LDG.E R5, desc[UR6][R2.64+0x4] ;  /* 0x0000040602057981 */ /* 0x000ea4000c1e1900 */
[----:B--2---:R-:W-:-:S13]  /*0150*/  ISETP.GE.AND P0, PT, R0, R5, PT ;  /* 0x000000050000720c */ /* 0x004fda0003f06270 */
[----:B-1----:R-:W-:Y:S05]  /*0160*/  @P0 EXIT ;  /* 0x000000000000094d */ /* 0x002fea0003800000 */
[----:B------:R-:W0:Y:S01]  /*0170*/  LDC.64 R2, c[0x0][0x3a0] ;  /* 0x0000e800ff027b82 */ /* 0x000e220000000a00 */
[C---:B------:R-:W-:Y:S01]  /*0180*/  IADD3 R4, PT, PT, -R0.reuse, R5, RZ ;  /* 0x0000000500047210 */ /* 0x040fe20007ffe1ff */
[----:B------:R-:W-:Y:S01]  /*0190*/  IMAD.IADD R6, R0, 0x1, -R5 ;  /* 0x0000000100067824 */ /* 0x000fe200078e0a05 */
[----:B------:R-:W-:Y:S02]  /*01a0*/  BSSY.RECONVERGENT B0, `(.L_x_3) ;  /* 0x000001b000007945 */ /* 0x000fe40003800200 */
[----:B------:R-:W-:Y:S02]  /*01b0*/  LOP3.LUT P1, R4, R4, 0x3, RZ, 0xc0, !PT ;  /* 0x0000000304047812 */ /* 0x000fe4000782c0ff */
[----:B------:R-:W-:Y:S01]  /*01c0*/  ISETP.GT.U32.AND P0, PT, R6, -0x4, PT ;  /* 0xfffffffc0600780c */ /* 0x000fe20003f04070 */
[----:B0-----:R-:W-:-:S10]  /*01d0*/  IMAD.WIDE R2, R9, 0x4, R2 ;  /* 0x0000000409027825 */ /* 0x001fd400078e0202 */
[----:B------:R-:W-:Y:S05]  /*01e0*/  @!P1 BRA `(.L_x_4) ;  /* 0x0000000000589947 */ /* 0x000fea0003800000 */
[----:B------:R-:W-:-:S07]  /*01f0*/  IADD3 R4, PT, PT, -R4, RZ, RZ ;  /* 0x000000ff04047210 */ /* 0x000fce0007ffe1ff */
.L_x_5:
[----:B------:R-:W0:Y:S08]  /*0200*/  LDC.64 R6, c[0x0][0x388] ;  /* 0x0000e200ff067b82 */ /* 0x000e300000000a00 */
[----:B------:R-:W1:Y:S08]  /*0210*/  LDC.64 R8, c[0x0][0x3a0] ;  /* 0x0000e800ff087b82 */ /* 0x000e700000000a00 */
[----:B------:R-:W2:Y:S01]  /*0220*/  LDC.64 R10, c[0x0][0x390] ;  /* 0x0000e400ff0a7b82 */ /* 0x000ea20000000a00 */
[----:B0-----:R-:W-:-:S07]  /*0230*/  IMAD.WIDE R6, R0, 0x4, R6 ;  /* 0x0000000400067825 */ /* 0x001fce00078e0206 */
[----:B------:R-:W0:Y:S01]  /*0240*/  LDC.64 R12, c[0x0][0x3a8] ;  /* 0x0000ea00ff0c7b82 */ /* 0x000e220000000a00 */
[----:B------:R-:W1:Y:S02]  /*0250*/  LDG.E R7, desc[UR6][R6.64] ;  /* 0x0000000606077981 */ /* 0x000e64000c1e1900 */
[----:B-1----:R-:W-:-:S04]  /*0260*/  IMAD.WIDE R8, R7, 0x4, R8 ;  /* 0x0000000407087825 */ /* 0x002fc800078e0208 */
[C---:B--2---:R-:W-:Y:S02]  /*0270*/  IMAD.WIDE R10, R7.reuse, 0x4, R10 ;  /* 0x00000004070a7825 */ /* 0x044fe400078e020a */
[----:B------:R-:W2:Y:S02]  /*0280*/  LDG.E R8, desc[UR6][R8.64] ;  /* 0x0000000608087981 */ /* 0x000ea4000c1e1900 */
[----:B0-----:R-:W-:Y:S02]  /*0290*/  IMAD.WIDE R12, R7, 0x4, R12 ;  /* 0x00000004070c7825 */ /* 0x001fe400078e020c */
[----:B------:R-:W2:Y:S04]  /*02a0*/  LDG.E R11, desc[UR6][R10.64] ;  /* 0x000000060a0b7981 */ /* 0x000ea8000c1e1900 */
[----:B------:R-:W3:Y:S01]  /*02b0*/  LDG.E R14, desc[UR6][R12.64] ;  /* 0x000000060c0e7981 */ /* 0x000ee2000c1e1900 */
[----:B--2---:R-:W-:-:S05]  /*02c0*/  IMAD.IADD R15, R8, 0x1, R11 ;  /* 0x00000001080f7824 */ /* 0x004fca00078e020b */
[----:B---3--:R-:W-:-:S13]  /*02d0*/  ISETP.GT.AND P1, PT, R14, R15, PT ;  /* 0x0000000f0e00720c */ /* 0x008fda0003f24270 */
[----:B------:R-:W2:Y:S01]  /*02e0*/  @P1 LDG.E R6, desc[UR6][R2.64] ;  /* 0x0000000602061981 */ /* 0x000ea2000c1e1900 */
[----:B------:R-:W-:Y:S01]  /*02f0*/  VIADD R4, R4, 0x1 ;  /* 0x0000000104047836 */ /* 0x000fe20000000000 */
[----:B------:R-:W-:Y:S02]  /*0300*/  IADD3 R0, PT, PT, R0, 0x1, RZ ;  /* 0x0000000100007810 */ /* 0x000fe40007ffe0ff */
[----:B--2---:R-:W-:-:S05]  /*0310*/  @P1 IADD3 R7, PT, PT, R11, R6, RZ ;  /* 0x000000060b071210 */ /* 0x004fca0007ffe0ff */
[----:B------:R0:W-:Y:S01]  /*0320*/  @P1 STG.E desc[UR6][R12.64], R7 ;  /* 0x000000070c001986 */ /* 0x0001e2000c101906 */
[----:B------:R-:W-:-:S13]  /*0330*/  ISETP.NE.AND P1, PT, R4, RZ, PT ;  /* 0x000000ff0400720c */ /* 0x000fda0003f25270 */
[----:B0-----:R-:W-:Y:S05]  /*0340*/  @P1 BRA `(.L_x_5) ;  /* 0xfffffffc00ac1947 */ /* 0x001fea000383ffff */
.L_x_4:
[----:B------:R-:W-:Y:S05]  /*0350*/  BSYNC.RECONVERGENT B0 ;  /* 0x0000000000007941 */ /* 0x000fea0003800200 */
.L_x_3:
[----:B------:R-:W-:Y:S05]  /*0360*/  @P0 EXIT ;  /* 0x000000000000094d */ /* 0x000fea0003800000 */
[----:B------:R-:W0:Y:S01]  /*0370*/  LDCU.64 UR4, c[0x0][0x388] ;  /* 0x00007100ff0477ac */ /* 0x000e220008000a00 */
[----:B------:R-:W-:Y:S01]  /*0380*/  IADD3 R12, PT, PT, -R5, R0, RZ ;  /* 0x00000000050c7210 */ /* 0x000fe20007ffe1ff */
[----:B0-----:R-:W-:-:S04]  /*0390*/  UIADD3 UR4, UP0, UPT, UR4, 0x8, URZ ;  /* 0x0000000804047890 */ /* 0x001fc8000ff1e0ff */
[----:B------:R-:W-:-:S12]  /*03a0*/  UIADD3.X UR5, UPT, UPT, URZ, UR5, URZ, UP0, !UPT ;  /* 0x00000005ff057290 */ /* 0x000fd800087fe4ff */
.L_x_6:
[----:B------:R-:W-:Y:S01]  /*03b0*/  MOV R11, UR5 ;  /* 0x00000005000b7c02 */ /* 0x000fe20008000f00 */
[----:B------:R-:W-:Y:S01]  /*03c0*/  IMAD.U32 R10, RZ, RZ, UR4 ;  /* 0x00000004ff0a7e24 */ /* 0x000fe2000f8e00ff */
[----:B------:R-:W0:Y:S03]  /*03d0*/  LDC.64 R8, c[0x0][0x3a0] ;  /* 0x0000e800ff087b82 */ /* 0x000e260000000a00 */
[----:B------:R-:W-:-:S05]  /*03e0*/  IMAD.WIDE R10, R0, 0x4, R10 ;  /* 0x00000004000a7825 */ /* 0x000fca00078e020a */
[----:B------:R-:W0:Y:S01]  /*03f0*/  LDG.E R15, desc[UR6][R10.64+-0x8] ;  /* 0xfffff8060a0f7981 */ /* 0x000e22000c1e1900 */
[----:B------:R-:W1:Y:S08]  /*0400*/  LDC.64 R4, c[0x0][0x390] ;  /* 0x0000e400ff047b82 */ /* 0x000e700000000a00 */
[----:B------:R-:W2:Y:S01]  /*0410*/  LDC.64 R6, c[0x0][0x3a8] ;  /* 0x0000ea00ff067b82 */ /* 0x000ea20000000a00 */
[----:B0-----:R-:W-:-:S04]  /*0420*/  IMAD.WIDE R16, R15, 0x4, R8 ;  /* 0x000000040f107825 */ /* 0x001fc800078e0208 */
[C---:B-1----:R-:W-:Y:S02]  /*0430*/  IMAD.WIDE R18, R15.reuse, 0x4, R4 ;  /* 0x000000040f127825 */ /* 0x042fe400078e0204 */
[----:B------:R-:W3:Y:S02]  /*0440*/  LDG.E R16, desc[UR6][R16.64] ;  /* 0x0000000610107981 */ /* 0x000ee4000c1e1900 */
[----:B--2---:R-:W-:Y:S02]  /*0450*/  IMAD.WIDE R14, R15, 0x4, R6 ;  /* 0x000000040f0e7825 */ /* 0x004fe400078e0206 */
[----:B------:R-:W3:Y:S04]  /*0460*/  LDG.E R18, desc[UR6][R18.64] ;  /* 0x0000000612127981 */ /* 0x000ee8000c1e1900 */
[----:B------:R-:W2:Y:S01]  /*0470*/  LDG.E R13, desc[UR6][R14.64] ;  /* 0x000000060e0d7981 */ /* 0x000ea2000c1e1900 */
[----:B---3--:R-:W-:-:S04]  /*0480*/  IADD3 R20, PT, PT, R16, R18, RZ ;  /* 0x0000001210147210 */ /* 0x008fc80007ffe0ff */
[----:B--2---:R-:W-:-:S13]  /*0490*/  ISETP.GT.AND P0, PT, R13, R20, PT ;  /* 0x000000140d00720c */ /* 0x004fda0003f04270 */
[----:B------:R-:W2:Y:S02]  /*04a0*/  @P0 LDG.E R13, desc[UR6][R2.64] ;  /* 0x00000006020d0981 */ /* 0x000ea4000c1e1900 */
[----:B--2---:R-:W-:-:S05]  /*04b0*/  @P0 IMAD.IADD R13, R18, 0x1, R13 ;  /* 0x00000001120d0824 */ /* 0x004fca00078e020d */
[----:B------:R0:W-:Y:S04]  /*04c0*/  @P0 STG.E desc[UR6][R14.64], R13 ;  /* 0x0000000d0e000986 */ /* 0x0001e8000c101906 */
[----:B------:R-:W2:Y:S02]  /*04d0*/  LDG.E R25, desc[UR6][R10.64+-0x4] ;  /* 0xfffffc060a197981 */ /* 0x000ea4000c1e1900 */
[----:B--2---:R-:W-:-:S04]  /*04e0*/  IMAD.WIDE R20, R25, 0x4, R8 ;  /* 0x0000000419147825 */ /* 0x004fc800078e0208 */
[C---:B------:R-:W-:Y:S02]  /*04f0*/  IMAD.WIDE R22, R25.reuse, 0x4, R4 ;  /* 0x0000000419167825 */ /* 0x040fe400078e0204 */
[----:B------:R-:W2:Y:S02]  /*0500*/  LDG.E R20, desc[UR6][R20.64] ;  /* 0x0000000614147981 */ /* 0x000ea4000c1e1900 */
[----:B------:R-:W-:Y:S02]  /*0510*/  IMAD.WIDE R16, R25, 0x4, R6 ;  /* 0x0000000419107825 */ /* 0x000fe400078e0206 */
[----:B------:R-:W2:Y:S04]  /*0520*/  LDG.E R23, desc[UR6][R22.64] ;  /* 0x0000000616177981 */ /* 0x000ea8000c1e1900 */
[----:B------:R-:W3:Y:S01]  /*0530*/  LDG.E R18, desc[UR6][R16.64] ;  /* 0x0000000610127981 */ /* 0x000ee2000c1e1900 */
[----:B--2---:R-:W-:-:S04]  /*0540*/  IADD3 R19, PT, PT, R20, R23, RZ ;  /* 0x0000001714137210 */ /* 0x004fc80007ffe0ff */
[----:B---3--:R-:W-:-:S13]  /*0550*/  ISETP.GT.AND P0, PT, R18, R19, PT ;  /* 0x000000131200720c */ /* 0x008fda0003f04270 */
[----:B------:R-:W0:Y:S02]  /*0560*/  @P0 LDG.E R18, desc[UR6][R2.64] ;  /* 0x0000000602120981 */ /* 0x000e24000c1e1900 */
[----:B0-----:R-:W-:-:S05]  /*0570*/  @P0 IADD3 R13, PT, PT, R23, R18, RZ ;  /* 0x00000012170d0210 */ /* 0x001fca0007ffe0ff */
        /* <DEDUP_REMOVED lines=8> */
[----:B--2---:R-:W-:-:S05]  /*0600*/  IMAD.IADD R21, R18, 0x1, R25 ;  /* 0x0000000112157824 */ /* 0x004fca00078e0219 */
        /* <DEDUP_REMOVED lines=13> */
[----:B------:R-:W0:Y:S01]  /*06e0*/  @P0 LDG.E R16, desc[UR6][R2.64] ;  /* 0x0000000602100981 */ /* 0x000e22000c1e1900 */
[----:B------:R-:W-:Y:S02]  /*06f0*/  IADD3 R12, PT, PT, R12, 0x4, RZ ;  /* 0x000000040c0c7810 */ /* 0x000fe40007ffe0ff */
[----:B------:R-:W-:Y:S01]  /*0700*/  IADD3 R0, PT, PT, R0, 0x4, RZ ;  /* 0x0000000400007810 */ /* 0x000fe20007ffe0ff */
[----:B0-----:R-:W-:-:S05]  /*0710*/  @P0 IMAD.IADD R13, R5, 0x1, R16 ;  /* 0x00000001050d0824 */ /* 0x001fca00078e0210 */
[----:B------:R0:W-:Y:S01]  /*0720*/  @P0 STG.E desc[UR6][R6.64], R13 ;  /* 0x0000000d06000986 */ /* 0x0001e2000c101906 */
[----:B------:R-:W-:-:S13]  /*0730*/  ISETP.NE.AND P0, PT, R12, RZ, PT ;  /* 0x000000ff0c00720c */ /* 0x000fda0003f05270 */
[----:B0-----:R-:W-:Y:S05]  /*0740*/  @P0 BRA `(.L_x_6) ;  /* 0xfffffffc00180947 */ /* 0x001fea000383ffff */
[----:B------:R-:W-:Y:S05]  /*0750*/  EXIT ;  /* 0x000000000000794d */ /* 0x000fea0003800000 */
.L_x_7:
        /* <DEDUP_REMOVED lines=10> */
.L_x_9:


//--------------------- .nv.shared.reserved.0     --------------------------
	.section	.nv.shared.reserved.0,"aw",@nobits
	.weak		__nv_reservedSMEM_offset_0_alias
	.size		__nv_reservedSMEM_offset_0_alias, 0, 64
	.other		__nv_reservedSMEM_offset_0_alias,@"STO_CUDA_RESERVED_SHARED STV_DEFAULT"
__nv_reservedSMEM_offset_0_alias:
	.zero		0
	.zero		64


//--------------------- .nv.constant0._Z17CUDA_SSSP_KERNEL2PiS_S_PbS_S_S0_ --------------------------
	.section	.nv.constant0._Z17CUDA_SSSP_KERNEL2PiS_S_PbS_S_S0_,"a",@progbits
	.sectionflags	@""
	.align	4
.nv.constant0._Z17CUDA_SSSP_KERNEL2PiS_S_PbS_S_S0_:
	.zero		952


//--------------------- .nv.constant0._Z17CUDA_SSSP_KERNEL1PiS_S_PbS_S_S0_ --------------------------
	.section	.nv.constant0._Z17CUDA_SSSP_KERNEL1PiS_S_PbS_S_S0_,"a",@progbits
	.sectionflags	@""
	.align	4
.nv.constant0._Z17CUDA_SSSP_KERNEL1PiS_S_PbS_S_S0_:
	.zero		952


//--------------------- SYMBOLS --------------------------

	.type		.nv.reservedSmem.offset0,@object
	.size		.nv.reservedSmem.offset0,0x4
